	.headerflags	@"EF_CUDA_TEXMODE_UNIFIED EF_CUDA_64BIT_ADDRESS EF_CUDA_ACCELERATORS EF_CUDA_SM90 EF_CUDA_VIRTUAL_SM(EF_CUDA_SM90)"
	.elftype	@"ET_EXEC"


//--------------------- .nv.info                  --------------------------
	.section	.nv.info,"",@"SHT_CUDA_INFO"
	.align	4


	//----- nvinfo : EIATTR_REGCOUNT
	.align		4
        /*0000*/ 	.byte	0x04, 0x2f
        /*0002*/ 	.short	(.L_3 - .L_2)
	.align		4
.L_2:
        /*0004*/ 	.word	index@(triton_poi_fused__native_batch_norm_legit_no_training_relu_4)
        /*0008*/ 	.word	0x00000010


	//----- nvinfo : EIATTR_MIN_STACK_SIZE
	.align		4
.L_3:
        /*000c*/ 	.byte	0x04, 0x12
        /*000e*/ 	.short	(.L_5 - .L_4)
	.align		4
.L_4:
        /*0010*/ 	.word	index@(triton_poi_fused__native_batch_norm_legit_no_training_relu_4)
        /*0014*/ 	.word	0x00000000


	//----- nvinfo : EIATTR_FRAME_SIZE
	.align		4
.L_5:
        /*0018*/ 	.byte	0x04, 0x11
        /*001a*/ 	.short	(.L_7 - .L_6)
	.align		4
.L_6:
        /*001c*/ 	.word	index@(triton_poi_fused__native_batch_norm_legit_no_training_relu_4)
        /*0020*/ 	.word	0x00000000


	//----- nvinfo : EIATTR_MIN_STACK_SIZE
	.align		4
.L_7:
        /*0024*/ 	.byte	0x04, 0x12
        /*0026*/ 	.short	(.L_9 - .L_8)
	.align		4
.L_8:
        /*0028*/ 	.word	index@(triton_poi_fused__native_batch_norm_legit_no_training_relu_4)
        /*002c*/ 	.word	0x00000000
.L_9:


//--------------------- .nv.info.triton_poi_fused__native_batch_norm_legit_no_training_relu_4 --------------------------
	.section	.nv.info.triton_poi_fused__native_batch_norm_legit_no_training_relu_4,"",@"SHT_CUDA_INFO"
	.sectionflags	@""
	.align	4


	//----- nvinfo : EIATTR_CUDA_API_VERSION
	.align		4
        /*0000*/ 	.byte	0x04, 0x37
        /*0002*/ 	.short	(.L_11 - .L_10)
.L_10:
        /*0004*/ 	.word	0x0000007c


	//----- nvinfo : EIATTR_KPARAM_INFO
	.align		4
.L_11:
        /*0008*/ 	.byte	0x04, 0x17
        /*000a*/ 	.short	(.L_13 - .L_12)
.L_12:
        /*000c*/ 	.word	0x00000000
        /*0010*/ 	.short	0x0006
        /*0012*/ 	.short	0x0030
        /*0014*/ 	.byte	0x00, 0xf0, 0x11, 0x00


	//----- nvinfo : EIATTR_KPARAM_INFO
	.align		4
.L_13:
        /*0018*/ 	.byte	0x04, 0x17
        /*001a*/ 	.short	(.L_15 - .L_14)
.L_14:
        /*001c*/ 	.word	0x00000000
        /*0020*/ 	.short	0x0005
        /*0022*/ 	.short	0x0028
        /*0024*/ 	.byte	0x00, 0xf4, 0x21, 0x00


	//----- nvinfo : EIATTR_KPARAM_INFO
	.align		4
.L_15:
        /*0028*/ 	.byte	0x04, 0x17
        /*002a*/ 	.short	(.L_17 - .L_16)
.L_16:
        /*002c*/ 	.word	0x00000000
        /*0030*/ 	.short	0x0004
        /*0032*/ 	.short	0x0020
        /*0034*/ 	.byte	0x00, 0xf4, 0x21, 0x00


	//----- nvinfo : EIATTR_KPARAM_INFO
	.align		4
.L_17:
        /*0038*/ 	.byte	0x04, 0x17
        /*003a*/ 	.short	(.L_19 - .L_18)
.L_18:
        /*003c*/ 	.word	0x00000000
        /*0040*/ 	.short	0x0003
        /*0042*/ 	.short	0x0018
        /*0044*/ 	.byte	0x00, 0xf4, 0x21, 0x00


	//----- nvinfo : EIATTR_KPARAM_INFO
	.align		4
.L_19:
        /*0048*/ 	.byte	0x04, 0x17
        /*004a*/ 	.short	(.L_21 - .L_20)
.L_20:
        /*004c*/ 	.word	0x00000000
        /*0050*/ 	.short	0x0002
        /*0052*/ 	.short	0x0010
        /*0054*/ 	.byte	0x00, 0xf4, 0x21, 0x00


	//----- nvinfo : EIATTR_KPARAM_INFO
	.align		4
.L_21:
        /*0058*/ 	.byte	0x04, 0x17
        /*005a*/ 	.short	(.L_23 - .L_22)
.L_22:
        /*005c*/ 	.word	0x00000000
        /*0060*/ 	.short	0x0001
        /*0062*/ 	.short	0x0008
        /*0064*/ 	.byte	0x00, 0xf4, 0x21, 0x00


	//----- nvinfo : EIATTR_KPARAM_INFO
	.align		4
.L_23:
        /*0068*/ 	.byte	0x04, 0x17
        /*006a*/ 	.short	(.L_25 - .L_24)
.L_24:
        /*006c*/ 	.word	0x00000000
        /*0070*/ 	.short	0x0000
        /*0072*/ 	.short	0x0000
        /*0074*/ 	.byte	0x00, 0xf4, 0x21, 0x00


	//----- nvinfo : EIATTR_SPARSE_MMA_MASK
	.align		4
.L_25:
        /*0078*/ 	.byte	0x03, 0x50
        /*007a*/ 	.short	0x0000


	//----- nvinfo : EIATTR_MAXREG_COUNT
	.align		4
        /*007c*/ 	.byte	0x03, 0x1b
        /*007e*/ 	.short	0x00ff


	//----- nvinfo : EIATTR_EXIT_INSTR_OFFSETS
	.align		4
        /*0080*/ 	.byte	0x04, 0x1c
        /*0082*/ 	.short	(.L_27 - .L_26)


	//   ....[0]....
.L_26:
        /*0084*/ 	.word	0x000002f0


	//----- nvinfo : EIATTR_REQNTID
	.align		4
.L_27:
        /*0088*/ 	.byte	0x04, 0x10
        /*008a*/ 	.short	(.L_29 - .L_28)
.L_28:
        /*008c*/ 	.word	0x00000080
        /*0090*/ 	.word	0x00000001
        /*0094*/ 	.word	0x00000001


	//----- nvinfo : EIATTR_CBANK_PARAM_SIZE
	.align		4
.L_29:
        /*0098*/ 	.byte	0x03, 0x19
        /*009a*/ 	.short	0x0034


	//----- nvinfo : EIATTR_PARAM_CBANK
	.align		4
        /*009c*/ 	.byte	0x04, 0x0a
        /*009e*/ 	.short	(.L_31 - .L_30)
	.align		4
.L_30:
        /*00a0*/ 	.word	index@(.nv.constant0.triton_poi_fused__native_batch_norm_legit_no_training_relu_4)
        /*00a4*/ 	.short	0x0210
        /*00a6*/ 	.short	0x0034


	//----- nvinfo : EIATTR_SW_WAR
	.align		4
.L_31:
        /*00a8*/ 	.byte	0x04, 0x36
        /*00aa*/ 	.short	(.L_33 - .L_32)
.L_32:
        /*00ac*/ 	.word	0x00000008
.L_33:


//--------------------- .nv.callgraph             --------------------------
	.section	.nv.callgraph,"",@"SHT_CUDA_CALLGRAPH"
	.align	4
	.sectionentsize	8
	.align		4
        /*0000*/ 	.word	0x00000000
	.align		4
        /*0004*/ 	.word	0xffffffff
	.align		4
        /*0008*/ 	.word	0x00000000
	.align		4
        /*000c*/ 	.word	0xfffffffe
	.align		4
        /*0010*/ 	.word	0x00000000
	.align		4
        /*0014*/ 	.word	0xfffffffd
	.align		4
        /*0018*/ 	.word	0x00000000
	.align		4
        /*001c*/ 	.word	0xfffffffc


//--------------------- .nv.constant4             --------------------------
	.section	.nv.constant4,"a",@progbits
	.align	8
	.align		8
.nv.constant4:
        /*0000*/ 	.dword	_$_str
	.align		8
        /*0008*/ 	.dword	_$_str_$_2


//--------------------- .text.triton_poi_fused__native_batch_norm_legit_no_training_relu_4 --------------------------
	.section	.text.triton_poi_fused__native_batch_norm_legit_no_training_relu_4,"ax",@progbits
	.align	128
        .global         triton_poi_fused__native_batch_norm_legit_no_training_relu_4
        .type           triton_poi_fused__native_batch_norm_legit_no_training_relu_4,@function
        .size           triton_poi_fused__native_batch_norm_legit_no_training_relu_4,(.L_x_1 - triton_poi_fused__native_batch_norm_legit_no_training_relu_4)
        .other          triton_poi_fused__native_batch_norm_legit_no_training_relu_4,@"STO_CUDA_ENTRY STV_DEFAULT"
triton_poi_fused__native_batch_norm_legit_no_training_relu_4:
.text.triton_poi_fused__native_batch_norm_legit_no_training_relu_4:
[----:B------:R-:W-:Y:S01]  /*0000*/  LDC R1, c[0x0][0x28] ;  /* 0x00000a00ff017b82 */ /* 0x000fe20000000800 */
[----:B------:R-:W1:Y:S07]  /*0010*/  S2R R0, SR_TID.X ;  /* 0x0000000000007919 */ /* 0x000e6e0000002100 */
[----:B------:R-:W2:Y:S01]  /*0020*/  LDC.64 R6, c[0x0][0x220] ;  /* 0x00008800ff067b82 */ /* 0x000ea20000000a00 */
[----:B------:R-:W-:Y:S01]  /*0030*/  ULDC.64 UR4, c[0x0][0x208] ;  /* 0x0000820000047ab9 */ /* 0x000fe20000000a00 */
[----:B------:R-:W3:Y:S06]  /*0040*/  S2R R3, SR_CTAID.X ;  /* 0x0000000000037919 */ /* 0x000eec0000002500 */
[----:B------:R-:W4:Y:S08]  /*0050*/  LDC.64 R4, c[0x0][0x218] ;  /* 0x00008600ff047b82 */ /* 0x000f300000000a00 */
[----:B------:R-:W5:Y:S08]  /*0060*/  LDC.64 R8, c[0x0][0x228] ;  /* 0x00008a00ff087b82 */ /* 0x000f700000000a00 */
[----:B------:R-:W5:Y:S01]  /*0070*/  LDC.64 R10, c[0x0][0x230] ;  /* 0x00008c00ff0a7b82 */ /* 0x000f620000000a00 */
[----:B-1----:R-:W-:-:S02]  /*0080*/  LOP3.LUT R0, R0, 0x7f, RZ, 0xc0, !PT ;  /* 0x0000007f00007812 */ /* 0x002fc400078ec0ff */
[----:B---3--:R-:W-:Y:S02]  /*0090*/  SHF.R.S32.HI R2, RZ, 0x18, R3 ;  /* 0x00000018ff027819 */ /* 0x008fe40000011403 */
[----:B------:R-:W-:Y:S02]  /*00a0*/  LEA R0, R3, R0, 0x7 ;  /* 0x0000000003007211 */ /* 0x000fe400078e38ff */
[----:B------:R-:W-:-:S04]  /*00b0*/  SGXT R3, R2, 0x1 ;  /* 0x000000010203781a */ /* 0x000fc80000000200 */
[----:B------:R-:W-:-:S04]  /*00c0*/  LEA.HI R3, R3, R0, RZ, 0x6 ;  /* 0x0000000003037211 */ /* 0x000fc800078f30ff */
[----:B------:R-:W-:-:S04]  /*00d0*/  SHF.R.S32.HI R3, RZ, 0x6, R3 ;  /* 0x00000006ff037819 */ /* 0x000fc80000011403 */
[----:B------:R-:W-:-:S04]  /*00e0*/  LEA.HI R2, R3, R3, RZ, 0x7 ;  /* 0x0000000303027211 */ /* 0x000fc800078f38ff */
[----:B------:R-:W-:-:S04]  /*00f0*/  LOP3.LUT R2, R2, 0xffffff80, RZ, 0xc0, !PT ;  /* 0xffffff8002027812 */ /* 0x000fc800078ec0ff */
[----:B------:R-:W-:Y:S02]  /*0100*/  IADD3 R13, R3, -R2, RZ ;  /* 0x80000002030d7210 */ /* 0x000fe40007ffe0ff */
[----:B------:R-:W1:Y:S03]  /*0110*/  LDC.64 R2, c[0x0][0x210] ;  /* 0x00008400ff027b82 */ /* 0x000e660000000a00 */
[----:B--2---:R-:W-:-:S06]  /*0120*/  IMAD.WIDE R6, R13, 0x4, R6 ;  /* 0x000000040d067825 */ /* 0x004fcc00078e0206 */
[----:B------:R-:W2:Y:S01]  /*0130*/  LDG.E.EL R6, desc[UR4][R6.64] ;  /* 0x0000000406067981 */ /* 0x000ea2000c2e1900 */
[----:B----4-:R-:W-:-:S04]  /*0140*/  IMAD.WIDE R4, R13, 0x4, R4 ;  /* 0x000000040d047825 */ /* 0x010fc800078e0204 */
[C---:B-----5:R-:W-:Y:S02]  /*0150*/  IMAD.WIDE R8, R13.reuse, 0x4, R8 ;  /* 0x000000040d087825 */ /* 0x060fe400078e0208 */
[----:B------:R3:W4:Y:S02]  /*0160*/  LDG.E.EL R5, desc[UR4][R4.64] ;  /* 0x0000000404057981 */ /* 0x000724000c2e1900 */
[----:B0-----:R-:W-:Y:S02]  /*0170*/  IMAD.WIDE R10, R13, 0x4, R10 ;  /* 0x000000040d0a7825 */ /* 0x001fe400078e020a */
[----:B------:R-:W5:Y:S02]  /*0180*/  LDG.E.EL R8, desc[UR4][R8.64] ;  /* 0x0000000408087981 */ /* 0x000f64000c2e1900 */
[C---:B-1----:R-:W-:Y:S02]  /*0190*/  IMAD.WIDE R2, R0.reuse, 0x4, R2 ;  /* 0x0000000400027825 */ /* 0x042fe400078e0202 */
[----:B------:R-:W5:Y:S04]  /*01a0*/  LDG.E.EL R11, desc[UR4][R10.64] ;  /* 0x000000040a0b7981 */ /* 0x000f68000c2e1900 */
[----:B------:R0:W4:Y:S01]  /*01b0*/  LDG.E R12, desc[UR4][R2.64] ;  /* 0x00000004020c7981 */ /* 0x000122000c1e1900 */
[----:B---3--:R-:W-:Y:S01]  /*01c0*/  HFMA2.MMA R4, -RZ, RZ, 1.625, 0 ;  /* 0x3e800000ff047435 */ /* 0x008fe200000001ff */
[----:B0-----:R-:W0:Y:S02]  /*01d0*/  LDC.64 R2, c[0x0][0x238] ;  /* 0x00008e00ff027b82 */ /* 0x001e240000000a00 */
[----:B0-----:R-:W-:-:S04]  /*01e0*/  IMAD.WIDE R2, R0, 0x4, R2 ;  /* 0x0000000400027825 */ /* 0x001fc800078e0202 */
[----:B--2---:R-:W-:-:S04]  /*01f0*/  FADD R6, R6, 9.9999997473787516356e-06 ;  /* 0x3727c5ac06067421 */ /* 0x004fc80000000000 */
[----:B------:R-:W0:Y:S02]  /*0200*/  MUFU.SQRT R7, R6 ;  /* 0x0000000600077308 */ /* 0x000e240000002000 */
[C---:B0-----:R-:W-:Y:S02]  /*0210*/  FSETP.GT.AND P0, PT, R7.reuse, 8.50705917302346158658e+37, PT ;  /* 0x7e8000000700780b */ /* 0x041fe40003f04000 */
[----:B------:R-:W-:-:S11]  /*0220*/  FSETP.GEU.AND P1, PT, R7, 1.175494350822287508e-38, PT ;  /* 0x008000000700780b */ /* 0x000fd60003f2e000 */
[----:B------:R-:W-:-:S04]  /*0230*/  @P0 FMUL R7, R7, 0.25 ;  /* 0x3e80000007070820 */ /* 0x000fc80000400000 */
[----:B------:R-:W-:-:S06]  /*0240*/  @!P1 FMUL R7, R7, 16777216 ;  /* 0x4b80000007079820 */ /* 0x000fcc0000400000 */
[----:B------:R-:W0:Y:S01]  /*0250*/  MUFU.RCP R7, R7 ;  /* 0x0000000700077308 */ /* 0x000e220000001000 */
[----:B------:R-:W-:Y:S01]  /*0260*/  FSEL R4, R4, 1, P0 ;  /* 0x3f80000004047808 */ /* 0x000fe20000000000 */
[----:B----4-:R-:W-:-:S04]  /*0270*/  FADD R5, R12, -R5 ;  /* 0x800000050c057221 */ /* 0x010fc80000000000 */
[----:B------:R-:W-:-:S04]  /*0280*/  @!P1 FMUL R4, R4, 16777216 ;  /* 0x4b80000004049820 */ /* 0x000fc80000400000 */
[----:B0-----:R-:W-:-:S04]  /*0290*/  FMUL R4, R7, R4 ;  /* 0x0000000407047220 */ /* 0x001fc80000400000 */
[----:B------:R-:W-:-:S04]  /*02a0*/  FMUL R4, R5, R4 ;  /* 0x0000000405047220 */ /* 0x000fc80000400000 */
[----:B-----5:R-:W-:-:S05]  /*02b0*/  FFMA R4, R8, R4, R11 ;  /* 0x0000000408047223 */ /* 0x020fca000000000b */
[----:B------:R-:W-:-:S04]  /*02c0*/  FSETP.GEU.AND P0, PT, R4, RZ, PT ;  /* 0x000000ff0400720b */ /* 0x000fc80003f0e000 */
[----:B------:R-:W-:-:S05]  /*02d0*/  FSEL R5, R4, RZ, P0 ;  /* 0x000000ff04057208 */ /* 0x000fca0000000000 */
[----:B------:R-:W-:Y:S01]  /*02e0*/  STG.E desc[UR4][R2.64], R5 ;  /* 0x0000000502007986 */ /* 0x000fe2000c101904 */
[----:B------:R-:W-:Y:S05]  /*02f0*/  EXIT ;  /* 0x000000000000794d */ /* 0x000fea0003800000 */
.L_x_0:
[----:B------:R-:W-:-:S00]  /*0300*/  BRA `(.L_x_0) ;  /* 0xfffffffc00fc7947 */ /* 0x000fc0000383ffff */
[----:B------:R-:W-:-:S00]  /*0310*/  NOP ;  /* 0x0000000000007918 */ /* 0x000fc00000000000 */
        /* <DEDUP_REMOVED lines=14> */
.L_x_1:


//--------------------- .nv.global.init           --------------------------
	.section	.nv.global.init,"aw",@progbits
.nv.global.init:
	.type		_$_str,@object
	.size		_$_str,(_$_str_$_2 - _$_str)
_$_str:
        /*0000*/ 	.byte	0x5f, 0x5f, 0x43, 0x55, 0x44, 0x41, 0x5f, 0x46, 0x54, 0x5a, 0x00
	.type		_$_str_$_2,@object
	.size		_$_str_$_2,(.L_1 - _$_str_$_2)
_$_str_$_2:
        /*000b*/ 	.byte	0x5f, 0x5f, 0x43, 0x55, 0x44, 0x41, 0x5f, 0x50, 0x52, 0x45, 0x43, 0x5f, 0x53, 0x51, 0x52, 0x54
        /*001b*/ 	.byte	0x00
.L_1:


//--------------------- .nv.constant0.triton_poi_fused__native_batch_norm_legit_no_training_relu_4 --------------------------
	.section	.nv.constant0.triton_poi_fused__native_batch_norm_legit_no_training_relu_4,"a",@progbits
	.sectionflags	@""
	.align	4
.nv.constant0.triton_poi_fused__native_batch_norm_legit_no_training_relu_4:
	.zero		580
